	.headerflags	@"EF_CUDA_TEXMODE_UNIFIED EF_CUDA_64BIT_ADDRESS EF_CUDA_ACCELERATORS EF_CUDA_SM90 EF_CUDA_VIRTUAL_SM(EF_CUDA_SM90)"
	.elftype	@"ET_EXEC"


//--------------------- .nv.info                  --------------------------
	.section	.nv.info,"",@"SHT_CUDA_INFO"
	.align	4


	//----- nvinfo : EIATTR_REGCOUNT
	.align		4
        /*0000*/ 	.byte	0x04, 0x2f
        /*0002*/ 	.short	(.L_3 - .L_2)
	.align		4
.L_2:
        /*0004*/ 	.word	index@(triton_poi_fused__native_batch_norm_legit_no_training_hardtanh_6)
        /*0008*/ 	.word	0x00000026


	//----- nvinfo : EIATTR_MIN_STACK_SIZE
	.align		4
.L_3:
        /*000c*/ 	.byte	0x04, 0x12
        /*000e*/ 	.short	(.L_5 - .L_4)
	.align		4
.L_4:
        /*0010*/ 	.word	index@(triton_poi_fused__native_batch_norm_legit_no_training_hardtanh_6)
        /*0014*/ 	.word	0x00000000


	//----- nvinfo : EIATTR_FRAME_SIZE
	.align		4
.L_5:
        /*0018*/ 	.byte	0x04, 0x11
        /*001a*/ 	.short	(.L_7 - .L_6)
	.align		4
.L_6:
        /*001c*/ 	.word	index@(triton_poi_fused__native_batch_norm_legit_no_training_hardtanh_6)
        /*0020*/ 	.word	0x00000000


	//----- nvinfo : EIATTR_MIN_STACK_SIZE
	.align		4
.L_7:
        /*0024*/ 	.byte	0x04, 0x12
        /*0026*/ 	.short	(.L_9 - .L_8)
	.align		4
.L_8:
        /*0028*/ 	.word	index@(triton_poi_fused__native_batch_norm_legit_no_training_hardtanh_6)
        /*002c*/ 	.word	0x00000000
.L_9:


//--------------------- .nv.info.triton_poi_fused__native_batch_norm_legit_no_training_hardtanh_6 --------------------------
	.section	.nv.info.triton_poi_fused__native_batch_norm_legit_no_training_hardtanh_6,"",@"SHT_CUDA_INFO"
	.sectionflags	@""
	.align	4


	//----- nvinfo : EIATTR_CUDA_API_VERSION
	.align		4
        /*0000*/ 	.byte	0x04, 0x37
        /*0002*/ 	.short	(.L_11 - .L_10)
.L_10:
        /*0004*/ 	.word	0x0000007c


	//----- nvinfo : EIATTR_KPARAM_INFO
	.align		4
.L_11:
        /*0008*/ 	.byte	0x04, 0x17
        /*000a*/ 	.short	(.L_13 - .L_12)
.L_12:
        /*000c*/ 	.word	0x00000000
        /*0010*/ 	.short	0x0006
        /*0012*/ 	.short	0x0030
        /*0014*/ 	.byte	0x00, 0xf0, 0x11, 0x00


	//----- nvinfo : EIATTR_KPARAM_INFO
	.align		4
.L_13:
        /*0018*/ 	.byte	0x04, 0x17
        /*001a*/ 	.short	(.L_15 - .L_14)
.L_14:
        /*001c*/ 	.word	0x00000000
        /*0020*/ 	.short	0x0005
        /*0022*/ 	.short	0x0028
        /*0024*/ 	.byte	0x00, 0xf4, 0x21, 0x00


	//----- nvinfo : EIATTR_KPARAM_INFO
	.align		4
.L_15:
        /*0028*/ 	.byte	0x04, 0x17
        /*002a*/ 	.short	(.L_17 - .L_16)
.L_16:
        /*002c*/ 	.word	0x00000000
        /*0030*/ 	.short	0x0004
        /*0032*/ 	.short	0x0020
        /*0034*/ 	.byte	0x00, 0xf4, 0x21, 0x00


	//----- nvinfo : EIATTR_KPARAM_INFO
	.align		4
.L_17:
        /*0038*/ 	.byte	0x04, 0x17
        /*003a*/ 	.short	(.L_19 - .L_18)
.L_18:
        /*003c*/ 	.word	0x00000000
        /*0040*/ 	.short	0x0003
        /*0042*/ 	.short	0x0018
        /*0044*/ 	.byte	0x00, 0xf4, 0x21, 0x00


	//----- nvinfo : EIATTR_KPARAM_INFO
	.align		4
.L_19:
        /*0048*/ 	.byte	0x04, 0x17
        /*004a*/ 	.short	(.L_21 - .L_20)
.L_20:
        /*004c*/ 	.word	0x00000000
        /*0050*/ 	.short	0x0002
        /*0052*/ 	.short	0x0010
        /*0054*/ 	.byte	0x00, 0xf4, 0x21, 0x00


	//----- nvinfo : EIATTR_KPARAM_INFO
	.align		4
.L_21:
        /*0058*/ 	.byte	0x04, 0x17
        /*005a*/ 	.short	(.L_23 - .L_22)
.L_22:
        /*005c*/ 	.word	0x00000000
        /*0060*/ 	.short	0x0001
        /*0062*/ 	.short	0x0008
        /*0064*/ 	.byte	0x00, 0xf4, 0x21, 0x00


	//----- nvinfo : EIATTR_KPARAM_INFO
	.align		4
.L_23:
        /*0068*/ 	.byte	0x04, 0x17
        /*006a*/ 	.short	(.L_25 - .L_24)
.L_24:
        /*006c*/ 	.word	0x00000000
        /*0070*/ 	.short	0x0000
        /*0072*/ 	.short	0x0000
        /*0074*/ 	.byte	0x00, 0xf4, 0x21, 0x00


	//----- nvinfo : EIATTR_SPARSE_MMA_MASK
	.align		4
.L_25:
        /*0078*/ 	.byte	0x03, 0x50
        /*007a*/ 	.short	0x0000


	//----- nvinfo : EIATTR_MAXREG_COUNT
	.align		4
        /*007c*/ 	.byte	0x03, 0x1b
        /*007e*/ 	.short	0x00ff


	//----- nvinfo : EIATTR_EXIT_INSTR_OFFSETS
	.align		4
        /*0080*/ 	.byte	0x04, 0x1c
        /*0082*/ 	.short	(.L_27 - .L_26)


	//   ....[0]....
.L_26:
        /*0084*/ 	.word	0x00000bd0


	//----- nvinfo : EIATTR_REQNTID
	.align		4
.L_27:
        /*0088*/ 	.byte	0x04, 0x10
        /*008a*/ 	.short	(.L_29 - .L_28)
.L_28:
        /*008c*/ 	.word	0x00000080
        /*0090*/ 	.word	0x00000001
        /*0094*/ 	.word	0x00000001


	//----- nvinfo : EIATTR_CBANK_PARAM_SIZE
	.align		4
.L_29:
        /*0098*/ 	.byte	0x03, 0x19
        /*009a*/ 	.short	0x0034


	//----- nvinfo : EIATTR_PARAM_CBANK
	.align		4
        /*009c*/ 	.byte	0x04, 0x0a
        /*009e*/ 	.short	(.L_31 - .L_30)
	.align		4
.L_30:
        /*00a0*/ 	.word	index@(.nv.constant0.triton_poi_fused__native_batch_norm_legit_no_training_hardtanh_6)
        /*00a4*/ 	.short	0x0210
        /*00a6*/ 	.short	0x0034


	//----- nvinfo : EIATTR_SW_WAR
	.align		4
.L_31:
        /*00a8*/ 	.byte	0x04, 0x36
        /*00aa*/ 	.short	(.L_33 - .L_32)
.L_32:
        /*00ac*/ 	.word	0x00000008
.L_33:


//--------------------- .nv.callgraph             --------------------------
	.section	.nv.callgraph,"",@"SHT_CUDA_CALLGRAPH"
	.align	4
	.sectionentsize	8
	.align		4
        /*0000*/ 	.word	0x00000000
	.align		4
        /*0004*/ 	.word	0xffffffff
	.align		4
        /*0008*/ 	.word	0x00000000
	.align		4
        /*000c*/ 	.word	0xfffffffe
	.align		4
        /*0010*/ 	.word	0x00000000
	.align		4
        /*0014*/ 	.word	0xfffffffd
	.align		4
        /*0018*/ 	.word	0x00000000
	.align		4
        /*001c*/ 	.word	0xfffffffc


//--------------------- .nv.constant4             --------------------------
	.section	.nv.constant4,"a",@progbits
	.align	8
	.align		8
.nv.constant4:
        /*0000*/ 	.dword	_$_str
	.align		8
        /*0008*/ 	.dword	_$_str_$_2


//--------------------- .text.triton_poi_fused__native_batch_norm_legit_no_training_hardtanh_6 --------------------------
	.section	.text.triton_poi_fused__native_batch_norm_legit_no_training_hardtanh_6,"ax",@progbits
	.align	128
        .global         triton_poi_fused__native_batch_norm_legit_no_training_hardtanh_6
        .type           triton_poi_fused__native_batch_norm_legit_no_training_hardtanh_6,@function
        .size           triton_poi_fused__native_batch_norm_legit_no_training_hardtanh_6,(.L_x_1 - triton_poi_fused__native_batch_norm_legit_no_training_hardtanh_6)
        .other          triton_poi_fused__native_batch_norm_legit_no_training_hardtanh_6,@"STO_CUDA_ENTRY STV_DEFAULT"
triton_poi_fused__native_batch_norm_legit_no_training_hardtanh_6:
.text.triton_poi_fused__native_batch_norm_legit_no_training_hardtanh_6:
[----:B------:R-:W-:Y:S01]  /*0000*/  LDC R1, c[0x0][0x28] ;  /* 0x00000a00ff017b82 */ /* 0x000fe20000000800 */
[----:B------:R-:W1:Y:S07]  /*0010*/  S2R R0, SR_TID.X ;  /* 0x0000000000007919 */ /* 0x000e6e0000002100 */
[----:B------:R-:W2:Y:S01]  /*0020*/  LDC.64 R16, c[0x0][0x220] ;  /* 0x00008800ff107b82 */ /* 0x000ea20000000a00 */
[----:B------:R-:W-:Y:S01]  /*0030*/  ULDC.64 UR4, c[0x0][0x208] ;  /* 0x0000820000047ab9 */ /* 0x000fe20000000a00 */
[----:B------:R-:W3:Y:S06]  /*0040*/  S2R R3, SR_CTAID.X ;  /* 0x0000000000037919 */ /* 0x000eec0000002500 */
[----:B------:R-:W4:Y:S08]  /*0050*/  LDC.64 R20, c[0x0][0x218] ;  /* 0x00008600ff147b82 */ /* 0x000f300000000a00 */
[----:B------:R-:W5:Y:S08]  /*0060*/  LDC.64 R22, c[0x0][0x210] ;  /* 0x00008400ff167b82 */ /* 0x000f700000000a00 */
[----:B------:R-:W5:Y:S01]  /*0070*/  LDC.64 R32, c[0x0][0x230] ;  /* 0x00008c00ff207b82 */ /* 0x000f620000000a00 */
[----:B-1----:R-:W-:-:S04]  /*0080*/  SHF.L.U32 R0, R0, 0x2, RZ ;  /* 0x0000000200007819 */ /* 0x002fc800000006ff */
[----:B------:R-:W-:-:S04]  /*0090*/  LOP3.LUT R0, R0, 0x1fc, RZ, 0xc0, !PT ;  /* 0x000001fc00007812 */ /* 0x000fc800078ec0ff */
[----:B---3--:R-:W-:-:S05]  /*00a0*/  LEA R2, R3, R0, 0xa ;  /* 0x0000000003027211 */ /* 0x008fca00078e50ff */
[----:B------:R-:W-:-:S05]  /*00b0*/  IMAD.HI R0, R2, 0x2aaaaaab, RZ ;  /* 0x2aaaaaab02007827 */ /* 0x000fca00078e02ff */
[----:B------:R-:W-:-:S04]  /*00c0*/  SHF.R.U32.HI R3, RZ, 0x1f, R0 ;  /* 0x0000001fff037819 */ /* 0x000fc80000011600 */
[----:B------:R-:W-:-:S05]  /*00d0*/  LEA.HI R3, R0, R3, RZ, 0x1c ;  /* 0x0000000300037211 */ /* 0x000fca00078fe0ff */
[----:B------:R-:W-:-:S04]  /*00e0*/  IMAD R19, R3, -0x60, R2 ;  /* 0xffffffa003137824 */ /* 0x000fc800078e0202 */
[----:B--2---:R-:W-:-:S06]  /*00f0*/  IMAD.WIDE R12, R19, 0x4, R16 ;  /* 0x00000004130c7825 */ /* 0x004fcc00078e0210 */
[----:B------:R-:W2:Y:S01]  /*0100*/  LDG.E.EL.128 R12, desc[UR4][R12.64] ;  /* 0x000000040c0c7981 */ /* 0x000ea2000c2e1d00 */
[----:B------:R-:W-:Y:S01]  /*0110*/  IADD3 R3, R2, 0x200, RZ ;  /* 0x0000020002037810 */ /* 0x000fe20007ffe0ff */
[----:B----4-:R-:W-:-:S04]  /*0120*/  IMAD.WIDE R8, R19, 0x4, R20 ;  /* 0x0000000413087825 */ /* 0x010fc800078e0214 */
[----:B------:R-:W-:Y:S02]  /*0130*/  IMAD.HI R0, R3, 0x2aaaaaab, RZ ;  /* 0x2aaaaaab03007827 */ /* 0x000fe400078e02ff */
[----:B------:R-:W3:Y:S02]  /*0140*/  LDG.E.EL.128 R8, desc[UR4][R8.64] ;  /* 0x0000000408087981 */ /* 0x000ee4000c2e1d00 */
[----:B-----5:R-:W-:Y:S01]  /*0150*/  IMAD.WIDE R22, R2, 0x4, R22 ;  /* 0x0000000402167825 */ /* 0x020fe200078e0216 */
[----:B------:R-:W-:-:S04]  /*0160*/  SHF.R.U32.HI R25, RZ, 0x1f, R0 ;  /* 0x0000001fff197819 */ /* 0x000fc80000011600 */
[----:B------:R-:W3:Y:S01]  /*0170*/  LDG.E.128 R4, desc[UR4][R22.64] ;  /* 0x0000000416047981 */ /* 0x000ee2000c1e1d00 */
[----:B------:R-:W-:-:S03]  /*0180*/  LEA.HI R0, R0, R25, RZ, 0x1c ;  /* 0x0000001900007211 */ /* 0x000fc600078fe0ff */
[----:B------:R1:W4:Y:S02]  /*0190*/  LDG.E.128 R28, desc[UR4][R22.64+0x800] ;  /* 0x00080004161c7981 */ /* 0x000324000c1e1d00 */
[----:B------:R-:W-:-:S04]  /*01a0*/  IMAD R3, R0, -0x60, R3 ;  /* 0xffffffa000037824 */ /* 0x000fc800078e0203 */
[----:B------:R-:W-:Y:S01]  /*01b0*/  IMAD.WIDE R24, R3, 0x4, R20 ;  /* 0x0000000403187825 */ /* 0x000fe200078e0214 */
[----:B-1----:R-:W1:Y:S05]  /*01c0*/  LDC.64 R22, c[0x0][0x228] ;  /* 0x00008a00ff167b82 */ /* 0x002e6a0000000a00 */
[----:B------:R-:W4:Y:S01]  /*01d0*/  LDG.E.EL.128 R24, desc[UR4][R24.64] ;  /* 0x0000000418187981 */ /* 0x000f22000c2e1d00 */
[----:B------:R-:W-:Y:S01]  /*01e0*/  HFMA2.MMA R0, -RZ, RZ, 1.625, 0 ;  /* 0x3e800000ff007435 */ /* 0x000fe200000001ff */
[----:B-1----:R-:W-:-:S04]  /*01f0*/  IMAD.WIDE R34, R19, 0x4, R22 ;  /* 0x0000000413227825 */ /* 0x002fc800078e0216 */
[----:B--2---:R-:W-:Y:S01]  /*0200*/  FADD R18, R12, 9.9999997473787516356e-06 ;  /* 0x3727c5ac0c127421 */ /* 0x004fe20000000000 */
[----:B------:R-:W-:-:S05]  /*0210*/  FADD R20, R13, 9.9999997473787516356e-06 ;  /* 0x3727c5ac0d147421 */ /* 0x000fca0000000000 */
[----:B------:R-:W1:Y:S01]  /*0220*/  MUFU.SQRT R18, R18 ;  /* 0x0000001200127308 */ /* 0x000e620000002000 */
[----:B------:R-:W-:-:S07]  /*0230*/  FADD R14, R14, 9.9999997473787516356e-06 ;  /* 0x3727c5ac0e0e7421 */ /* 0x000fce0000000000 */
[----:B------:R-:W2:Y:S01]  /*0240*/  MUFU.SQRT R20, R20 ;  /* 0x0000001400147308 */ /* 0x000ea20000002000 */
[----:B------:R-:W-:-:S07]  /*0250*/  FADD R15, R15, 9.9999997473787516356e-06 ;  /* 0x3727c5ac0f0f7421 */ /* 0x000fce0000000000 */
[----:B------:R-:W5:Y:S01]  /*0260*/  MUFU.SQRT R12, R14 ;  /* 0x0000000e000c7308 */ /* 0x000f620000002000 */
[----:B-1----:R-:W-:-:S07]  /*0270*/  FSETP.GT.AND P6, PT, R18, 8.50705917302346158658e+37, PT ;  /* 0x7e8000001200780b */ /* 0x002fce0003fc4000 */
[----:B------:R-:W1:Y:S01]  /*0280*/  MUFU.SQRT R13, R15 ;  /* 0x0000000f000d7308 */ /* 0x000e620000002000 */
[----:B--2---:R-:W-:Y:S02]  /*0290*/  FSETP.GT.AND P5, PT, R20, 8.50705917302346158658e+37, PT ;  /* 0x7e8000001400780b */ /* 0x004fe40003fa4000 */
[----:B------:R-:W-:Y:S02]  /*02a0*/  FSETP.GEU.AND P4, PT, R18, 1.175494350822287508e-38, PT ;  /* 0x008000001200780b */ /* 0x000fe40003f8e000 */
[----:B------:R-:W-:Y:S02]  /*02b0*/  FSETP.GEU.AND P3, PT, R20, 1.175494350822287508e-38, PT ;  /* 0x008000001400780b */ /* 0x000fe40003f6e000 */
[----:B-----5:R-:W-:Y:S01]  /*02c0*/  FSETP.GT.AND P2, PT, R12, 8.50705917302346158658e+37, PT ;  /* 0x7e8000000c00780b */ /* 0x020fe20003f44000 */
[----:B------:R-:W-:Y:S01]  /*02d0*/  @P6 FMUL R18, R18, 0.25 ;  /* 0x3e80000012126820 */ /* 0x000fe20000400000 */
[----:B---3--:R-:W-:Y:S01]  /*02e0*/  FADD R4, R4, -R8 ;  /* 0x8000000804047221 */ /* 0x008fe20000000000 */
[----:B------:R-:W-:-:S02]  /*02f0*/  FSETP.GEU.AND P0, PT, R12, 1.175494350822287508e-38, PT ;  /* 0x008000000c00780b */ /* 0x000fc40003f0e000 */
[----:B------:R-:W-:Y:S02]  /*0300*/  FSEL R8, R0, 1, P6 ;  /* 0x3f80000000087808 */ /* 0x000fe40003000000 */
[----:B------:R-:W-:Y:S01]  /*0310*/  @P5 FMUL R20, R20, 0.25 ;  /* 0x3e80000014145820 */ /* 0x000fe20000400000 */
[C---:B-1----:R-:W-:Y:S01]  /*0320*/  FSETP.GT.AND P1, PT, R13.reuse, 8.50705917302346158658e+37, PT ;  /* 0x7e8000000d00780b */ /* 0x042fe20003f24000 */
[----:B------:R-:W-:Y:S01]  /*0330*/  @!P4 FMUL R18, R18, 16777216 ;  /* 0x4b8000001212c820 */ /* 0x000fe20000400000 */
[----:B------:R-:W-:Y:S01]  /*0340*/  FSETP.GEU.AND P6, PT, R13, 1.175494350822287508e-38, PT ;  /* 0x008000000d00780b */ /* 0x000fe20003fce000 */
[----:B------:R-:W-:Y:S01]  /*0350*/  @!P3 FMUL R20, R20, 16777216 ;  /* 0x4b8000001414b820 */ /* 0x000fe20000400000 */
[----:B------:R-:W-:Y:S02]  /*0360*/  FADD R5, R5, -R9 ;  /* 0x8000000905057221 */ /* 0x000fe40000000000 */
[----:B------:R-:W1:Y:S01]  /*0370*/  MUFU.RCP R9, R18 ;  /* 0x0000001200097308 */ /* 0x000e620000001000 */
[----:B------:R-:W-:Y:S01]  /*0380*/  @P2 FMUL R12, R12, 0.25 ;  /* 0x3e8000000c0c2820 */ /* 0x000fe20000400000 */
[----:B------:R-:W-:-:S06]  /*0390*/  FADD R7, R7, -R11 ;  /* 0x8000000b07077221 */ /* 0x000fcc0000000000 */
[----:B------:R-:W2:Y:S01]  /*03a0*/  MUFU.RCP R20, R20 ;  /* 0x0000001400147308 */ /* 0x000ea20000001000 */
[----:B------:R-:W-:Y:S01]  /*03b0*/  @P1 FMUL R13, R13, 0.25 ;  /* 0x3e8000000d0d1820 */ /* 0x000fe20000400000 */
[----:B------:R-:W-:Y:S01]  /*03c0*/  @!P0 FMUL R12, R12, 16777216 ;  /* 0x4b8000000c0c8820 */ /* 0x000fe20000400000 */
[----:B------:R-:W-:Y:S01]  /*03d0*/  FSEL R11, R0, 1, P5 ;  /* 0x3f800000000b7808 */ /* 0x000fe20002800000 */
[----:B----4-:R-:W-:Y:S01]  /*03e0*/  FADD R29, R29, -R25 ;  /* 0x800000191d1d7221 */ /* 0x010fe20000000000 */
[----:B------:R-:W-:Y:S01]  /*03f0*/  @!P6 FMUL R13, R13, 16777216 ;  /* 0x4b8000000d0de820 */ /* 0x000fe20000400000 */
[----:B------:R-:W-:Y:S01]  /*0400*/  FADD R24, R28, -R24 ;  /* 0x800000181c187221 */ /* 0x000fe20000000000 */
[----:B------:R-:W-:Y:S01]  /*0410*/  @!P4 FMUL R8, R8, 16777216 ;  /* 0x4b8000000808c820 */ /* 0x000fe20000400000 */
[----:B------:R-:W3:Y:S01]  /*0420*/  MUFU.RCP R25, R12 ;  /* 0x0000000c00197308 */ /* 0x000ee20000001000 */
[----:B------:R-:W-:Y:S02]  /*0430*/  @!P3 FMUL R11, R11, 16777216 ;  /* 0x4b8000000b0bb820 */ /* 0x000fe40000400000 */
[----:B-1----:R-:W-:Y:S01]  /*0440*/  FMUL R9, R9, R8 ;  /* 0x0000000809097220 */ /* 0x002fe20000400000 */
[----:B------:R-:W-:-:S04]  /*0450*/  FSEL R8, R0, 1, P2 ;  /* 0x3f80000000087808 */ /* 0x000fc80001000000 */
[----:B------:R-:W1:Y:S01]  /*0460*/  MUFU.RCP R28, R13 ;  /* 0x0000000d001c7308 */ /* 0x000e620000001000 */
[----:B--2---:R-:W-:Y:S01]  /*0470*/  FMUL R18, R20, R11 ;  /* 0x0000000b14127220 */ /* 0x004fe20000400000 */
[----:B------:R-:W-:Y:S01]  /*0480*/  FSEL R11, R0, 1, P1 ;  /* 0x3f800000000b7808 */ /* 0x000fe20000800000 */
[----:B------:R-:W-:Y:S01]  /*0490*/  @!P0 FMUL R8, R8, 16777216 ;  /* 0x4b80000008088820 */ /* 0x000fe20000400000 */
[----:B------:R-:W-:-:S03]  /*04a0*/  FMUL R21, R9, R4 ;  /* 0x0000000409157220 */ /* 0x000fc60000400000 */
[----:B------:R-:W-:Y:S01]  /*04b0*/  @!P6 FMUL R11, R11, 16777216 ;  /* 0x4b8000000b0be820 */ /* 0x000fe20000400000 */
[----:B---3--:R-:W-:Y:S01]  /*04c0*/  FMUL R25, R25, R8 ;  /* 0x0000000819197220 */ /* 0x008fe20000400000 */
[----:B------:R-:W-:Y:S01]  /*04d0*/  FADD R6, R6, -R10 ;  /* 0x8000000a06067221 */ /* 0x000fe20000000000 */
[----:B0-----:R-:W-:-:S04]  /*04e0*/  IMAD.WIDE R8, R19, 0x4, R32 ;  /* 0x0000000413087825 */ /* 0x001fc800078e0220 */
[----:B------:R-:W-:Y:S01]  /*04f0*/  FMUL R18, R18, R5 ;  /* 0x0000000512127220 */ /* 0x000fe20000400000 */
[----:B-1----:R-:W-:Y:S01]  /*0500*/  FMUL R28, R28, R11 ;  /* 0x0000000b1c1c7220 */ /* 0x002fe20000400000 */
[----:B------:R-:W-:Y:S01]  /*0510*/  FMUL R25, R25, R6 ;  /* 0x0000000619197220 */ /* 0x000fe20000400000 */
[----:B------:R-:W2:Y:S02]  /*0520*/  LDG.E.EL.128 R8, desc[UR4][R8.64] ;  /* 0x0000000408087981 */ /* 0x000ea4000c2e1d00 */
[----:B------:R-:W-:Y:S02]  /*0530*/  FMUL R28, R28, R7 ;  /* 0x000000071c1c7220 */ /* 0x000fe40000400000 */
[----:B------:R-:W2:Y:S01]  /*0540*/  LDG.E.EL.128 R4, desc[UR4][R34.64] ;  /* 0x0000000422047981 */ /* 0x000ea2000c2e1d00 */
[----:B------:R-:W-:-:S06]  /*0550*/  IMAD.WIDE R12, R3, 0x4, R16 ;  /* 0x00000004030c7825 */ /* 0x000fcc00078e0210 */
[----:B------:R-:W3:Y:S01]  /*0560*/  LDG.E.EL.128 R12, desc[UR4][R12.64] ;  /* 0x000000040c0c7981 */ /* 0x000ee2000c2e1d00 */
[----:B------:R-:W-:-:S04]  /*0570*/  IMAD.WIDE R16, R3, 0x4, R22 ;  /* 0x0000000403107825 */ /* 0x000fc800078e0216 */
[----:B------:R-:W-:-:S04]  /*0580*/  IMAD.WIDE R22, R3, 0x4, R32 ;  /* 0x0000000403167825 */ /* 0x000fc800078e0220 */
[----:B--2---:R-:W-:Y:S01]  /*0590*/  FFMA R4, R4, R21, R8 ;  /* 0x0000001504047223 */ /* 0x004fe20000000008 */
[----:B------:R-:W-:Y:S01]  /*05a0*/  FFMA R5, R5, R18, R9 ;  /* 0x0000001205057223 */ /* 0x000fe20000000009 */
[----:B------:R-:W2:Y:S04]  /*05b0*/  LDG.E.EL.128 R20, desc[UR4][R22.64] ;  /* 0x0000000416147981 */ /* 0x000ea8000c2e1d00 */
[----:B------:R-:W2:Y:S01]  /*05c0*/  LDG.E.EL.128 R16, desc[UR4][R16.64] ;  /* 0x0000000410107981 */ /* 0x000ea2000c2e1d00 */
[----:B---3--:R-:W-:Y:S01]  /*05d0*/  FADD R3, R12, 9.9999997473787516356e-06 ;  /* 0x3727c5ac0c037421 */ /* 0x008fe20000000000 */
[----:B------:R-:W-:Y:S01]  /*05e0*/  FADD R14, R14, 9.9999997473787516356e-06 ;  /* 0x3727c5ac0e0e7421 */ /* 0x000fe20000000000 */
[----:B------:R-:W-:-:S04]  /*05f0*/  FADD R8, R13, 9.9999997473787516356e-06 ;  /* 0x3727c5ac0d087421 */ /* 0x000fc80000000000 */
[----:B------:R-:W0:Y:S01]  /*0600*/  MUFU.SQRT R3, R3 ;  /* 0x0000000300037308 */ /* 0x000e220000002000 */
[----:B------:R-:W-:Y:S01]  /*0610*/  FADD R15, R15, 9.9999997473787516356e-06 ;  /* 0x3727c5ac0f0f7421 */ /* 0x000fe20000000000 */
[----:B------:R-:W-:-:S06]  /*0620*/  FFMA R6, R6, R25, R10 ;  /* 0x0000001906067223 */ /* 0x000fcc000000000a */
[----:B------:R-:W1:Y:S08]  /*0630*/  MUFU.SQRT R9, R14 ;  /* 0x0000000e00097308 */ /* 0x000e700000002000 */
[----:B------:R-:W3:Y:S01]  /*0640*/  MUFU.SQRT R8, R8 ;  /* 0x0000000800087308 */ /* 0x000ee20000002000 */
[----:B0-----:R-:W-:-:S07]  /*0650*/  FSETP.GT.AND P6, PT, R3, 8.50705917302346158658e+37, PT ;  /* 0x7e8000000300780b */ /* 0x001fce0003fc4000 */
[----:B------:R-:W0:Y:S01]  /*0660*/  MUFU.SQRT R10, R15 ;  /* 0x0000000f000a7308 */ /* 0x000e220000002000 */
[C---:B-1----:R-:W-:Y:S02]  /*0670*/  FSETP.GT.AND P3, PT, R9.reuse, 8.50705917302346158658e+37, PT ;  /* 0x7e8000000900780b */ /* 0x042fe40003f64000 */
[----:B------:R-:W-:Y:S02]  /*0680*/  FSETP.GEU.AND P0, PT, R9, 1.175494350822287508e-38, PT ;  /* 0x008000000900780b */ /* 0x000fe40003f0e000 */
[C---:B---3--:R-:W-:Y:S01]  /*0690*/  FSETP.GT.AND P5, PT, R8.reuse, 8.50705917302346158658e+37, PT ;  /* 0x7e8000000800780b */ /* 0x048fe20003fa4000 */
[----:B------:R-:W-:Y:S01]  /*06a0*/  FFMA R7, R7, R28, R11 ;  /* 0x0000001c07077223 */ /* 0x000fe2000000000b */
[----:B------:R-:W-:Y:S02]  /*06b0*/  FSETP.GEU.AND P1, PT, R8, 1.175494350822287508e-38, PT ;  /* 0x008000000800780b */ /* 0x000fe40003f2e000 */
[C---:B------:R-:W-:Y:S01]  /*06c0*/  FSETP.GEU.AND P4, PT, R3.reuse, 1.175494350822287508e-38, PT ;  /* 0x008000000300780b */ /* 0x040fe20003f8e000 */
[----:B------:R-:W-:Y:S01]  /*06d0*/  @P6 FMUL R3, R3, 0.25 ;  /* 0x3e80000003036820 */ /* 0x000fe20000400000 */
[----:B0-----:R-:W-:-:S02]  /*06e0*/  FSETP.GT.AND P2, PT, R10, 8.50705917302346158658e+37, PT ;  /* 0x7e8000000a00780b */ /* 0x001fc40003f44000 */
[----:B------:R-:W-:Y:S02]  /*06f0*/  FSEL R11, R0, 1, P6 ;  /* 0x3f800000000b7808 */ /* 0x000fe40003000000 */
[----:B------:R-:W-:Y:S01]  /*0700*/  FSETP.GEU.AND P6, PT, R10, 1.175494350822287508e-38, PT ;  /* 0x008000000a00780b */ /* 0x000fe20003fce000 */
[----:B------:R-:W-:Y:S02]  /*0710*/  @P3 FMUL R9, R9, 0.25 ;  /* 0x3e80000009093820 */ /* 0x000fe40000400000 */
[----:B------:R-:W-:Y:S02]  /*0720*/  @P5 FMUL R8, R8, 0.25 ;  /* 0x3e80000008085820 */ /* 0x000fe40000400000 */
[----:B------:R-:W-:Y:S02]  /*0730*/  @!P0 FMUL R9, R9, 16777216 ;  /* 0x4b80000009098820 */ /* 0x000fe40000400000 */
[----:B------:R-:W-:Y:S02]  /*0740*/  @!P1 FMUL R8, R8, 16777216 ;  /* 0x4b80000008089820 */ /* 0x000fe40000400000 */
[----:B------:R-:W-:Y:S01]  /*0750*/  @P2 FMUL R10, R10, 0.25 ;  /* 0x3e8000000a0a2820 */ /* 0x000fe20000400000 */
[----:B------:R-:W-:Y:S01]  /*0760*/  @!P4 FMUL R3, R3, 16777216 ;  /* 0x4b8000000303c820 */ /* 0x000fe20000400000 */
[----:B------:R-:W0:Y:S02]  /*0770*/  MUFU.RCP R9, R9 ;  /* 0x0000000900097308 */ /* 0x000e240000001000 */
[----:B------:R-:W-:Y:S01]  /*0780*/  @!P6 FMUL R10, R10, 16777216 ;  /* 0x4b8000000a0ae820 */ /* 0x000fe20000400000 */
[----:B------:R-:W-:-:S05]  /*0790*/  FSEL R14, R0, 1, P3 ;  /* 0x3f800000000e7808 */ /* 0x000fca0001800000 */
[----:B------:R-:W1:Y:S01]  /*07a0*/  MUFU.RCP R8, R8 ;  /* 0x0000000800087308 */ /* 0x000e620000001000 */
[----:B------:R-:W-:-:S07]  /*07b0*/  @!P0 FMUL R14, R14, 16777216 ;  /* 0x4b8000000e0e8820 */ /* 0x000fce0000400000 */
[----:B------:R3:W4:Y:S01]  /*07c0*/  MUFU.RCP R12, R3 ;  /* 0x00000003000c7308 */ /* 0x0007220000001000 */
[----:B------:R-:W-:-:S07]  /*07d0*/  FSEL R13, R0, 1, P2 ;  /* 0x3f800000000d7808 */ /* 0x000fce0001000000 */
[----:B------:R-:W5:Y:S01]  /*07e0*/  MUFU.RCP R10, R10 ;  /* 0x0000000a000a7308 */ /* 0x000f620000001000 */
[----:B---3--:R-:W-:Y:S01]  /*07f0*/  FSEL R3, R0, 1, P5 ;  /* 0x3f80000000037808 */ /* 0x008fe20002800000 */
[----:B------:R-:W-:Y:S01]  /*0800*/  FADD R26, R30, -R26 ;  /* 0x8000001a1e1a7221 */ /* 0x000fe20000000000 */
[----:B0-----:R-:W-:Y:S01]  /*0810*/  FMUL R9, R9, R14 ;  /* 0x0000000e09097220 */ /* 0x001fe20000400000 */
[----:B------:R-:W-:Y:S01]  /*0820*/  @!P4 FMUL R11, R11, 16777216 ;  /* 0x4b8000000b0bc820 */ /* 0x000fe20000400000 */
[----:B------:R-:W-:Y:S01]  /*0830*/  FSETP.GTU.AND P3, PT, R7, RZ, PT ;  /* 0x000000ff0700720b */ /* 0x000fe20003f6c000 */
[----:B------:R-:W-:Y:S01]  /*0840*/  @!P1 FMUL R3, R3, 16777216 ;  /* 0x4b80000003039820 */ /* 0x000fe20000400000 */
[----:B------:R-:W-:Y:S01]  /*0850*/  @!P6 FMUL R13, R13, 16777216 ;  /* 0x4b8000000d0de820 */ /* 0x000fe20000400000 */
[----:B------:R-:W-:Y:S01]  /*0860*/  FMUL R9, R9, R26 ;  /* 0x0000001a09097220 */ /* 0x000fe20000400000 */
[----:B------:R-:W-:Y:S01]  /*0870*/  FSETP.GTU.AND P5, PT, R6, RZ, PT ;  /* 0x000000ff0600720b */ /* 0x000fe20003fac000 */
[----:B-1----:R-:W-:Y:S01]  /*0880*/  FMUL R8, R8, R3 ;  /* 0x0000000308087220 */ /* 0x002fe20000400000 */
[----:B----4-:R-:W-:Y:S01]  /*0890*/  FMUL R11, R12, R11 ;  /* 0x0000000b0c0b7220 */ /* 0x010fe20000400000 */
[----:B------:R-:W-:Y:S01]  /*08a0*/  FSEL R7, R7, RZ, P3 ;  /* 0x000000ff07077208 */ /* 0x000fe20001800000 */
[----:B------:R-:W-:Y:S01]  /*08b0*/  FADD R27, R31, -R27 ;  /* 0x8000001b1f1b7221 */ /* 0x000fe20000000000 */
[----:B------:R-:W-:Y:S01]  /*08c0*/  FMUL R8, R8, R29 ;  /* 0x0000001d08087220 */ /* 0x000fe20000400000 */
[----:B-----5:R-:W-:Y:S01]  /*08d0*/  FMUL R10, R10, R13 ;  /* 0x0000000d0a0a7220 */ /* 0x020fe20000400000 */
[----:B------:R-:W-:Y:S01]  /*08e0*/  FSEL R6, R6, RZ, P5 ;  /* 0x000000ff06067208 */ /* 0x000fe20002800000 */
[----:B------:R-:W-:Y:S01]  /*08f0*/  FMUL R11, R11, R24 ;  /* 0x000000180b0b7220 */ /* 0x000fe20000400000 */
[----:B------:R-:W-:Y:S01]  /*0900*/  FSETP.GTU.AND P0, PT, R5, RZ, PT ;  /* 0x000000ff0500720b */ /* 0x000fe20003f0c000 */
[----:B------:R-:W0:Y:S01]  /*0910*/  LDC.64 R12, c[0x0][0x238] ;  /* 0x00008e00ff0c7b82 */ /* 0x000e220000000a00 */
[----:B------:R-:W-:Y:S01]  /*0920*/  FSETP.GEU.AND P5, PT, R7, 6, PT ;  /* 0x40c000000700780b */ /* 0x000fe20003fae000 */
[----:B------:R-:W-:Y:S01]  /*0930*/  FMUL R10, R10, R27 ;  /* 0x0000001b0a0a7220 */ /* 0x000fe20000400000 */
[----:B------:R-:W-:-:S02]  /*0940*/  FSETP.GTU.AND P4, PT, R4, RZ, PT ;  /* 0x000000ff0400720b */ /* 0x000fc40003f8c000 */
[----:B------:R-:W-:Y:S02]  /*0950*/  FSEL R5, R5, RZ, P0 ;  /* 0x000000ff05057208 */ /* 0x000fe40000000000 */
[----:B------:R-:W-:Y:S02]  /*0960*/  FSETP.GEU.AND P0, PT, R6, 6, PT ;  /* 0x40c000000600780b */ /* 0x000fe40003f0e000 */
[----:B------:R-:W-:Y:S02]  /*0970*/  FSEL R4, R4, RZ, P4 ;  /* 0x000000ff04047208 */ /* 0x000fe40002000000 */
[----:B------:R-:W-:-:S04]  /*0980*/  FSETP.NAN.AND P4, PT, R7, R7, PT ;  /* 0x000000070700720b */ /* 0x000fc80003f88000 */
[----:B------:R-:W-:Y:S01]  /*0990*/  @P5 SEL R7, R7, 0x40c00000, P4 ;  /* 0x40c0000007075807 */ /* 0x000fe20002000000 */
[----:B0-----:R-:W-:-:S04]  /*09a0*/  IMAD.WIDE R2, R2, 0x4, R12 ;  /* 0x0000000402027825 */ /* 0x001fc800078e020c */
[----:B--2---:R-:W-:Y:S01]  /*09b0*/  FFMA R9, R18, R9, R22 ;  /* 0x0000000912097223 */ /* 0x004fe20000000016 */
[----:B------:R-:W-:Y:S01]  /*09c0*/  FFMA R8, R17, R8, R21 ;  /* 0x0000000811087223 */ /* 0x000fe20000000015 */
[----:B------:R-:W-:Y:S01]  /*09d0*/  FFMA R11, R16, R11, R20 ;  /* 0x0000000b100b7223 */ /* 0x000fe20000000014 */
[----:B------:R-:W-:Y:S02]  /*09e0*/  FFMA R19, R19, R10, R23 ;  /* 0x0000000a13137223 */ /* 0x000fe40000000017 */
[C---:B------:R-:W-:Y:S02]  /*09f0*/  FSETP.GTU.AND P1, PT, R9.reuse, RZ, PT ;  /* 0x000000ff0900720b */ /* 0x040fe40003f2c000 */
[----:B------:R-:W-:Y:S02]  /*0a00*/  FSETP.GTU.AND P2, PT, R8, RZ, PT ;  /* 0x000000ff0800720b */ /* 0x000fe40003f4c000 */
[----:B------:R-:W-:Y:S02]  /*0a10*/  FSEL R10, R9, RZ, P1 ;  /* 0x000000ff090a7208 */ /* 0x000fe40000800000 */
[----:B------:R-:W-:-:S02]  /*0a20*/  FSETP.GTU.AND P3, PT, R11, RZ, PT ;  /* 0x000000ff0b00720b */ /* 0x000fc40003f6c000 */
[----:B------:R-:W-:Y:S02]  /*0a30*/  FSETP.GEU.AND P1, PT, R5, 6, PT ;  /* 0x40c000000500780b */ /* 0x000fe40003f2e000 */
[----:B------:R-:W-:Y:S02]  /*0a40*/  FSETP.GTU.AND P6, PT, R19, RZ, PT ;  /* 0x000000ff1300720b */ /* 0x000fe40003fcc000 */
[----:B------:R-:W-:Y:S02]  /*0a50*/  FSEL R9, R8, RZ, P2 ;  /* 0x000000ff08097208 */ /* 0x000fe40001000000 */
[----:B------:R-:W-:Y:S02]  /*0a60*/  FSEL R8, R11, RZ, P3 ;  /* 0x000000ff0b087208 */ /* 0x000fe40001800000 */
[----:B------:R-:W-:Y:S02]  /*0a70*/  FSETP.NAN.AND P2, PT, R6, R6, PT ;  /* 0x000000060600720b */ /* 0x000fe40003f48000 */
[----:B------:R-:W-:-:S02]  /*0a80*/  FSETP.GEU.AND P3, PT, R4, 6, PT ;  /* 0x40c000000400780b */ /* 0x000fc40003f6e000 */
[----:B------:R-:W-:Y:S02]  /*0a90*/  FSETP.GEU.AND P5, PT, R10, 6, PT ;  /* 0x40c000000a00780b */ /* 0x000fe40003fae000 */
[----:B------:R-:W-:Y:S02]  /*0aa0*/  FSEL R11, R19, RZ, P6 ;  /* 0x000000ff130b7208 */ /* 0x000fe40003000000 */
[----:B------:R-:W-:Y:S02]  /*0ab0*/  FSETP.NAN.AND P6, PT, R5, R5, PT ;  /* 0x000000050500720b */ /* 0x000fe40003fc8000 */
[----:B------:R-:W-:Y:S02]  /*0ac0*/  @P0 SEL R6, R6, 0x40c00000, P2 ;  /* 0x40c0000006060807 */ /* 0x000fe40001000000 */
[----:B------:R-:W-:Y:S02]  /*0ad0*/  FSETP.GEU.AND P4, PT, R9, 6, PT ;  /* 0x40c000000900780b */ /* 0x000fe40003f8e000 */
[----:B------:R-:W-:-:S02]  /*0ae0*/  FSETP.GEU.AND P2, PT, R8, 6, PT ;  /* 0x40c000000800780b */ /* 0x000fc40003f4e000 */
[----:B------:R-:W-:Y:S02]  /*0af0*/  FSETP.GEU.AND P0, PT, R11, 6, PT ;  /* 0x40c000000b00780b */ /* 0x000fe40003f0e000 */
[----:B------:R-:W-:Y:S02]  /*0b00*/  @P1 SEL R5, R5, 0x40c00000, P6 ;  /* 0x40c0000005051807 */ /* 0x000fe40003000000 */
[----:B------:R-:W-:Y:S02]  /*0b10*/  FSETP.NAN.AND P6, PT, R4, R4, PT ;  /* 0x000000040400720b */ /* 0x000fe40003fc8000 */
[----:B------:R-:W-:Y:S02]  /*0b20*/  FSETP.NAN.AND P1, PT, R10, R10, PT ;  /* 0x0000000a0a00720b */ /* 0x000fe40003f28000 */
[----:B------:R-:W-:Y:S02]  /*0b30*/  @P3 SEL R4, R4, 0x40c00000, P6 ;  /* 0x40c0000004043807 */ /* 0x000fe40003000000 */
[----:B------:R-:W-:-:S02]  /*0b40*/  @P5 SEL R10, R10, 0x40c00000, P1 ;  /* 0x40c000000a0a5807 */ /* 0x000fc40000800000 */
[----:B------:R-:W-:Y:S02]  /*0b50*/  FSETP.NAN.AND P6, PT, R9, R9, PT ;  /* 0x000000090900720b */ /* 0x000fe40003fc8000 */
[C---:B------:R-:W-:Y:S02]  /*0b60*/  FSETP.NAN.AND P3, PT, R8.reuse, R8, PT ;  /* 0x000000080800720b */ /* 0x040fe40003f68000 */
[----:B------:R-:W-:Y:S02]  /*0b70*/  FSETP.NAN.AND P1, PT, R11, R11, PT ;  /* 0x0000000b0b00720b */ /* 0x000fe40003f28000 */
[----:B------:R-:W-:Y:S02]  /*0b80*/  @P4 SEL R9, R9, 0x40c00000, P6 ;  /* 0x40c0000009094807 */ /* 0x000fe40003000000 */
[----:B------:R-:W-:Y:S02]  /*0b90*/  @P2 SEL R8, R8, 0x40c00000, P3 ;  /* 0x40c0000008082807 */ /* 0x000fe40001800000 */
[----:B------:R-:W-:Y:S01]  /*0ba0*/  @P0 SEL R11, R11, 0x40c00000, P1 ;  /* 0x40c000000b0b0807 */ /* 0x000fe20000800000 */
[----:B------:R-:W-:Y:S04]  /*0bb0*/  STG.E.128 desc[UR4][R2.64], R4 ;  /* 0x0000000402007986 */ /* 0x000fe8000c101d04 */
[----:B------:R-:W-:Y:S01]  /*0bc0*/  STG.E.128 desc[UR4][R2.64+0x800], R8 ;  /* 0x0008000802007986 */ /* 0x000fe2000c101d04 */
[----:B------:R-:W-:Y:S05]  /*0bd0*/  EXIT ;  /* 0x000000000000794d */ /* 0x000fea0003800000 */
.L_x_0:
[----:B------:R-:W-:-:S00]  /*0be0*/  BRA `(.L_x_0) ;  /* 0xfffffffc00fc7947 */ /* 0x000fc0000383ffff */
[----:B------:R-:W-:-:S00]  /*0bf0*/  NOP ;  /* 0x0000000000007918 */ /* 0x000fc00000000000 */
        /* <DEDUP_REMOVED lines=8> */
.L_x_1:


//--------------------- .nv.global.init           --------------------------
	.section	.nv.global.init,"aw",@progbits
.nv.global.init:
	.type		_$_str,@object
	.size		_$_str,(_$_str_$_2 - _$_str)
_$_str:
        /*0000*/ 	.byte	0x5f, 0x5f, 0x43, 0x55, 0x44, 0x41, 0x5f, 0x46, 0x54, 0x5a, 0x00
	.type		_$_str_$_2,@object
	.size		_$_str_$_2,(.L_1 - _$_str_$_2)
_$_str_$_2:
        /*000b*/ 	.byte	0x5f, 0x5f, 0x43, 0x55, 0x44, 0x41, 0x5f, 0x50, 0x52, 0x45, 0x43, 0x5f, 0x53, 0x51, 0x52, 0x54
        /*001b*/ 	.byte	0x00
.L_1:


//--------------------- .nv.constant0.triton_poi_fused__native_batch_norm_legit_no_training_hardtanh_6 --------------------------
	.section	.nv.constant0.triton_poi_fused__native_batch_norm_legit_no_training_hardtanh_6,"a",@progbits
	.sectionflags	@""
	.align	4
.nv.constant0.triton_poi_fused__native_batch_norm_legit_no_training_hardtanh_6:
	.zero		580
